//
// Generated by NVIDIA NVVM Compiler
//
// Compiler Build ID: CL-36424714
// Cuda compilation tools, release 13.0, V13.0.88
// Based on NVVM 20.0.0
//

.version 9.0
.target sm_100
.address_size 64

	// .globl	_Z8fire_arcPiS_S_iiS_i

.visible .entry _Z8fire_arcPiS_S_iiS_i(
	.param .u64 .ptr .align 1 _Z8fire_arcPiS_S_iiS_i_param_0,
	.param .u64 .ptr .align 1 _Z8fire_arcPiS_S_iiS_i_param_1,
	.param .u64 .ptr .align 1 _Z8fire_arcPiS_S_iiS_i_param_2,
	.param .u32 _Z8fire_arcPiS_S_iiS_i_param_3,
	.param .u32 _Z8fire_arcPiS_S_iiS_i_param_4,
	.param .u64 .ptr .align 1 _Z8fire_arcPiS_S_iiS_i_param_5,
	.param .u32 _Z8fire_arcPiS_S_iiS_i_param_6
)
{
	.reg .pred 	%p<4>;
	.reg .b32 	%r<15>;
	.reg .b64 	%rd<21>;

	ld.param.u64 	%rd4, [_Z8fire_arcPiS_S_iiS_i_param_0];
	ld.param.u64 	%rd5, [_Z8fire_arcPiS_S_iiS_i_param_1];
	ld.param.u64 	%rd6, [_Z8fire_arcPiS_S_iiS_i_param_2];
	ld.param.u32 	%r6, [_Z8fire_arcPiS_S_iiS_i_param_4];
	ld.param.u64 	%rd3, [_Z8fire_arcPiS_S_iiS_i_param_5];
	cvta.to.global.u64 	%rd1, %rd6;
	cvta.to.global.u64 	%rd2, %rd4;
	cvta.to.global.u64 	%rd7, %rd5;
	mov.u32 	%r7, %tid.x;
	mov.u32 	%r8, %ctaid.x;
	mad.lo.s32 	%r1, %r6, %r7, %r8;
	mul.wide.s32 	%rd8, %r1, 4;
	add.s64 	%rd9, %rd7, %rd8;
	ld.global.u32 	%r2, [%rd9];
	setp.lt.s32 	%p1, %r2, 1;
	@%p1 bra 	$L__BB0_2;
	add.s64 	%rd15, %rd2, %rd8;
	ld.global.u32 	%r12, [%rd15];
	mul.wide.s32 	%rd16, %r12, 4;
	add.s64 	%rd17, %rd1, %rd16;
	ld.global.u32 	%r13, [%rd17];
	div.s32 	%r14, %r13, %r2;
	bra.uni 	$L__BB0_4;
$L__BB0_2:
	setp.gt.s32 	%p2, %r2, -1;
	mov.b32 	%r14, 2147483647;
	@%p2 bra 	$L__BB0_4;
	add.s64 	%rd11, %rd2, %rd8;
	ld.global.u32 	%r10, [%rd11];
	mul.wide.s32 	%rd12, %r10, 4;
	add.s64 	%rd13, %rd1, %rd12;
	ld.global.u32 	%r11, [%rd13];
	setp.gt.s32 	%p3, %r11, 0;
	selp.b32 	%r14, 0, 2147483647, %p3;
$L__BB0_4:
	cvta.to.global.u64 	%rd18, %rd3;
	add.s64 	%rd20, %rd18, %rd8;
	st.global.u32 	[%rd20], %r14;
	ret;

}
	// .globl	_Z8fire_trsiiPii
.visible .entry _Z8fire_trsiiPii(
	.param .u32 _Z8fire_trsiiPii_param_0,
	.param .u32 _Z8fire_trsiiPii_param_1,
	.param .u64 .ptr .align 1 _Z8fire_trsiiPii_param_2,
	.param .u32 _Z8fire_trsiiPii_param_3
)
{
	.reg .pred 	%p<10>;
	.reg .b32 	%r<74>;
	.reg .b64 	%rd<27>;

	ld.param.u32 	%r26, [_Z8fire_trsiiPii_param_0];
	ld.param.u32 	%r27, [_Z8fire_trsiiPii_param_1];
	ld.param.u64 	%rd2, [_Z8fire_trsiiPii_param_2];
	setp.lt.s32 	%p1, %r26, 2;
	@%p1 bra 	$L__BB1_13;
	mov.u32 	%r29, %ctaid.x;
	cvta.to.global.u64 	%rd3, %rd2;
	mul.wide.u32 	%rd4, %r29, 4;
	add.s64 	%rd1, %rd3, %rd4;
	ld.global.u32 	%r70, [%rd1];
	add.s32 	%r2, %r26, -1;
	add.s32 	%r30, %r26, -2;
	and.b32  	%r3, %r2, 7;
	setp.lt.u32 	%p2, %r30, 7;
	mov.b32 	%r71, 1;
	@%p2 bra 	$L__BB1_5;
	and.b32  	%r32, %r2, -8;
	neg.s32 	%r66, %r32;
	shl.b32 	%r5, %r27, 3;
	mov.b32 	%r65, 0;
	mul.wide.s32 	%rd7, %r27, 4;
	mov.u32 	%r64, %r27;
$L__BB1_3:
	.pragma "nounroll";
	mul.wide.s32 	%rd5, %r64, 4;
	add.s64 	%rd6, %rd1, %rd5;
	ld.global.u32 	%r33, [%rd6];
	min.s32 	%r34, %r70, %r33;
	st.global.u32 	[%rd1], %r34;
	add.s64 	%rd8, %rd6, %rd7;
	ld.global.u32 	%r35, [%rd8];
	min.s32 	%r36, %r34, %r35;
	st.global.u32 	[%rd1], %r36;
	add.s64 	%rd9, %rd8, %rd7;
	ld.global.u32 	%r37, [%rd9];
	min.s32 	%r38, %r36, %r37;
	st.global.u32 	[%rd1], %r38;
	add.s64 	%rd10, %rd9, %rd7;
	ld.global.u32 	%r39, [%rd10];
	min.s32 	%r40, %r38, %r39;
	st.global.u32 	[%rd1], %r40;
	add.s64 	%rd11, %rd10, %rd7;
	ld.global.u32 	%r41, [%rd11];
	min.s32 	%r42, %r40, %r41;
	st.global.u32 	[%rd1], %r42;
	add.s64 	%rd12, %rd11, %rd7;
	ld.global.u32 	%r43, [%rd12];
	min.s32 	%r44, %r42, %r43;
	st.global.u32 	[%rd1], %r44;
	add.s64 	%rd13, %rd12, %rd7;
	ld.global.u32 	%r45, [%rd13];
	min.s32 	%r46, %r44, %r45;
	st.global.u32 	[%rd1], %r46;
	add.s64 	%rd14, %rd13, %rd7;
	ld.global.u32 	%r47, [%rd14];
	min.s32 	%r70, %r46, %r47;
	st.global.u32 	[%rd1], %r70;
	add.s32 	%r66, %r66, 8;
	add.s32 	%r65, %r65, 8;
	add.s32 	%r64, %r64, %r5;
	setp.ne.s32 	%p3, %r66, 0;
	@%p3 bra 	$L__BB1_3;
	add.s32 	%r71, %r65, 1;
$L__BB1_5:
	setp.eq.s32 	%p4, %r3, 0;
	@%p4 bra 	$L__BB1_13;
	and.b32  	%r17, %r2, 3;
	setp.lt.u32 	%p5, %r3, 4;
	@%p5 bra 	$L__BB1_8;
	mul.lo.s32 	%r48, %r71, %r27;
	mul.wide.s32 	%rd15, %r48, 4;
	add.s64 	%rd16, %rd1, %rd15;
	ld.global.u32 	%r49, [%rd16];
	min.s32 	%r50, %r70, %r49;
	st.global.u32 	[%rd1], %r50;
	mul.wide.s32 	%rd17, %r27, 4;
	add.s64 	%rd18, %rd16, %rd17;
	ld.global.u32 	%r51, [%rd18];
	min.s32 	%r52, %r50, %r51;
	st.global.u32 	[%rd1], %r52;
	add.s64 	%rd19, %rd18, %rd17;
	ld.global.u32 	%r53, [%rd19];
	min.s32 	%r54, %r52, %r53;
	st.global.u32 	[%rd1], %r54;
	add.s64 	%rd20, %rd19, %rd17;
	ld.global.u32 	%r55, [%rd20];
	min.s32 	%r70, %r54, %r55;
	st.global.u32 	[%rd1], %r70;
	add.s32 	%r71, %r71, 4;
$L__BB1_8:
	setp.eq.s32 	%p6, %r17, 0;
	@%p6 bra 	$L__BB1_13;
	setp.eq.s32 	%p7, %r17, 1;
	@%p7 bra 	$L__BB1_11;
	mul.lo.s32 	%r56, %r71, %r27;
	mul.wide.s32 	%rd21, %r56, 4;
	add.s64 	%rd22, %rd1, %rd21;
	ld.global.u32 	%r57, [%rd22];
	min.s32 	%r58, %r70, %r57;
	st.global.u32 	[%rd1], %r58;
	mul.wide.s32 	%rd23, %r27, 4;
	add.s64 	%rd24, %rd22, %rd23;
	ld.global.u32 	%r59, [%rd24];
	min.s32 	%r70, %r58, %r59;
	st.global.u32 	[%rd1], %r70;
	add.s32 	%r71, %r71, 2;
$L__BB1_11:
	and.b32  	%r60, %r2, 1;
	setp.eq.b32 	%p8, %r60, 1;
	not.pred 	%p9, %p8;
	@%p9 bra 	$L__BB1_13;
	mul.lo.s32 	%r61, %r71, %r27;
	mul.wide.s32 	%rd25, %r61, 4;
	add.s64 	%rd26, %rd1, %rd25;
	ld.global.u32 	%r62, [%rd26];
	min.s32 	%r63, %r70, %r62;
	st.global.u32 	[%rd1], %r63;
$L__BB1_13:
	ret;

}
	// .globl	_Z12choose_f_trsiiPii
.visible .entry _Z12choose_f_trsiiPii(
	.param .u32 _Z12choose_f_trsiiPii_param_0,
	.param .u32 _Z12choose_f_trsiiPii_param_1,
	.param .u64 .ptr .align 1 _Z12choose_f_trsiiPii_param_2,
	.param .u32 _Z12choose_f_trsiiPii_param_3
)
{
	.reg .pred 	%p<4>;
	.reg .b32 	%r<8>;
	.reg .b64 	%rd<5>;

	ld.param.u32 	%r4, [_Z12choose_f_trsiiPii_param_1];
	ld.param.u64 	%rd2, [_Z12choose_f_trsiiPii_param_2];
	cvta.to.global.u64 	%rd1, %rd2;
	setp.lt.s32 	%p1, %r4, 1;
	@%p1 bra 	$L__BB2_5;
	mov.b32 	%r7, 0;
$L__BB2_2:
	mul.wide.u32 	%rd3, %r7, 4;
	add.s64 	%rd4, %rd1, %rd3;
	ld.global.u32 	%r2, [%rd4];
	setp.lt.s32 	%p2, %r2, 1;
	@%p2 bra 	$L__BB2_4;
	st.global.u32 	[%rd1+4], %r2;
	st.global.u32 	[%rd1], %r7;
	bra.uni 	$L__BB2_6;
$L__BB2_4:
	add.s32 	%r7, %r7, 1;
	setp.ne.s32 	%p3, %r7, %r4;
	@%p3 bra 	$L__BB2_2;
$L__BB2_5:
	mov.b32 	%r6, 0;
	st.global.u32 	[%rd1], %r6;
	st.global.u32 	[%rd1+4], %r6;
$L__BB2_6:
	ret;

}
	// .globl	_Z7next_muPiS_S_S_S_iiiii
.visible .entry _Z7next_muPiS_S_S_S_iiiii(
	.param .u64 .ptr .align 1 _Z7next_muPiS_S_S_S_iiiii_param_0,
	.param .u64 .ptr .align 1 _Z7next_muPiS_S_S_S_iiiii_param_1,
	.param .u64 .ptr .align 1 _Z7next_muPiS_S_S_S_iiiii_param_2,
	.param .u64 .ptr .align 1 _Z7next_muPiS_S_S_S_iiiii_param_3,
	.param .u64 .ptr .align 1 _Z7next_muPiS_S_S_S_iiiii_param_4,
	.param .u32 _Z7next_muPiS_S_S_S_iiiii_param_5,
	.param .u32 _Z7next_muPiS_S_S_S_iiiii_param_6,
	.param .u32 _Z7next_muPiS_S_S_S_iiiii_param_7,
	.param .u32 _Z7next_muPiS_S_S_S_iiiii_param_8,
	.param .u32 _Z7next_muPiS_S_S_S_iiiii_param_9
)
{
	.reg .pred 	%p<3>;
	.reg .b32 	%r<15>;
	.reg .b64 	%rd<23>;

	ld.param.u64 	%rd2, [_Z7next_muPiS_S_S_S_iiiii_param_0];
	ld.param.u64 	%rd5, [_Z7next_muPiS_S_S_S_iiiii_param_1];
	ld.param.u64 	%rd3, [_Z7next_muPiS_S_S_S_iiiii_param_2];
	ld.param.u64 	%rd4, [_Z7next_muPiS_S_S_S_iiiii_param_3];
	ld.param.u64 	%rd6, [_Z7next_muPiS_S_S_S_iiiii_param_4];
	ld.param.u32 	%r5, [_Z7next_muPiS_S_S_S_iiiii_param_6];
	ld.param.u32 	%r6, [_Z7next_muPiS_S_S_S_iiiii_param_7];
	ld.param.u32 	%r4, [_Z7next_muPiS_S_S_S_iiiii_param_8];
	cvta.to.global.u64 	%rd1, %rd6;
	cvta.to.global.u64 	%rd7, %rd5;
	mov.u32 	%r7, %tid.x;
	mad.lo.s32 	%r1, %r5, %r7, %r6;
	mul.wide.s32 	%rd8, %r1, 4;
	add.s64 	%rd9, %rd7, %rd8;
	ld.global.u32 	%r2, [%rd9];
	setp.lt.s32 	%p1, %r2, 1;
	@%p1 bra 	$L__BB3_2;
	cvta.to.global.u64 	%rd10, %rd2;
	mul.lo.s32 	%r8, %r2, %r4;
	add.s64 	%rd12, %rd10, %rd8;
	ld.global.u32 	%r9, [%rd12];
	mul.wide.s32 	%rd13, %r9, 4;
	add.s64 	%rd14, %rd1, %rd13;
	ld.global.u32 	%r10, [%rd14];
	sub.s32 	%r11, %r10, %r8;
	st.global.u32 	[%rd14], %r11;
$L__BB3_2:
	cvta.to.global.u64 	%rd15, %rd4;
	add.s64 	%rd17, %rd15, %rd8;
	ld.global.u32 	%r3, [%rd17];
	setp.lt.s32 	%p2, %r3, 1;
	@%p2 bra 	$L__BB3_4;
	cvta.to.global.u64 	%rd18, %rd3;
	add.s64 	%rd20, %rd18, %rd8;
	ld.global.u32 	%r12, [%rd20];
	mul.wide.s32 	%rd21, %r12, 4;
	add.s64 	%rd22, %rd1, %rd21;
	ld.global.u32 	%r13, [%rd22];
	mad.lo.s32 	%r14, %r3, %r4, %r13;
	st.global.u32 	[%rd22], %r14;
$L__BB3_4:
	ret;

}


// ===== COMPILED SASS (sm_100) =====

	.target	sm_100

	.elftype	@"ET_EXEC"


//--------------------- .note.nv.tkinfo           --------------------------
	.section	.note.nv.tkinfo,"",@"SHT_NOTE"
	.sectionflags	@"SHF_NOTE_NV_TKINFO"
	.tkinfo
        /*0018*/ 	.word	0x00000002
        /*0030*/ 	.string	""
        /*0030*/ 	.string	"ptxas"
        /*0030*/ 	.string	"Cuda compilation tools, release 13.0, V13.0.88"
        /*0030*/ 	.string	"Build cuda_13.0.r13.0/compiler.36424714_0"
        /*0030*/ 	.string	"-arch sm_100 -m 64 "



//--------------------- .note.nv.cuinfo           --------------------------
	.section	.note.nv.cuinfo,"",@"SHT_NOTE"
	.sectionflags	@"SHF_NOTE_NV_CUINFO"
        /*0018*/ 	.short	0x0002
        /*001a*/ 	.short	0x0064
        /*001c*/ 	.short	0x0082
	.zero		2


//--------------------- .nv.info                  --------------------------
	.section	.nv.info,"",@"SHT_CUDA_INFO"
	.align	4


	//----- nvinfo : EIATTR_REGCOUNT
	.align		4
        /*0000*/ 	.byte	0x04, 0x2f
        /*0002*/ 	.short	(.L_1 - .L_0)
	.align		4
.L_0:
        /*0004*/ 	.word	index@(_Z8fire_arcPiS_S_iiS_i)
        /*0008*/ 	.word	0x0000000e


	//----- nvinfo : EIATTR_FRAME_SIZE
	.align		4
.L_1:
        /*000c*/ 	.byte	0x04, 0x11
        /*000e*/ 	.short	(.L_3 - .L_2)
	.align		4
.L_2:
        /*0010*/ 	.word	index@(_Z8fire_arcPiS_S_iiS_i)
        /*0014*/ 	.word	0x00000000


	//----- nvinfo : EIATTR_REGCOUNT
	.align		4
.L_3:
        /*0018*/ 	.byte	0x04, 0x2f
        /*001a*/ 	.short	(.L_5 - .L_4)
	.align		4
.L_4:
        /*001c*/ 	.word	index@(_Z8fire_trsiiPii)
        /*0020*/ 	.word	0x0000001c


	//----- nvinfo : EIATTR_FRAME_SIZE
	.align		4
.L_5:
        /*0024*/ 	.byte	0x04, 0x11
        /*0026*/ 	.short	(.L_7 - .L_6)
	.align		4
.L_6:
        /*0028*/ 	.word	index@(_Z8fire_trsiiPii)
        /*002c*/ 	.word	0x00000000


	//----- nvinfo : EIATTR_REGCOUNT
	.align		4
.L_7:
        /*0030*/ 	.byte	0x04, 0x2f
        /*0032*/ 	.short	(.L_9 - .L_8)
	.align		4
.L_8:
        /*0034*/ 	.word	index@(_Z12choose_f_trsiiPii)
        /*0038*/ 	.word	0x0000000c


	//----- nvinfo : EIATTR_FRAME_SIZE
	.align		4
.L_9:
        /*003c*/ 	.byte	0x04, 0x11
        /*003e*/ 	.short	(.L_11 - .L_10)
	.align		4
.L_10:
        /*0040*/ 	.word	index@(_Z12choose_f_trsiiPii)
        /*0044*/ 	.word	0x00000000


	//----- nvinfo : EIATTR_REGCOUNT
	.align		4
.L_11:
        /*0048*/ 	.byte	0x04, 0x2f
        /*004a*/ 	.short	(.L_13 - .L_12)
	.align		4
.L_12:
        /*004c*/ 	.word	index@(_Z7next_muPiS_S_S_S_iiiii)
        /*0050*/ 	.word	0x00000010


	//----- nvinfo : EIATTR_FRAME_SIZE
	.align		4
.L_13:
        /*0054*/ 	.byte	0x04, 0x11
        /*0056*/ 	.short	(.L_15 - .L_14)
	.align		4
.L_14:
        /*0058*/ 	.word	index@(_Z7next_muPiS_S_S_S_iiiii)
        /*005c*/ 	.word	0x00000000


	//----- nvinfo : EIATTR_MIN_STACK_SIZE
	.align		4
.L_15:
        /*0060*/ 	.byte	0x04, 0x12
        /*0062*/ 	.short	(.L_17 - .L_16)
	.align		4
.L_16:
        /*0064*/ 	.word	index@(_Z7next_muPiS_S_S_S_iiiii)
        /*0068*/ 	.word	0x00000000


	//----- nvinfo : EIATTR_MIN_STACK_SIZE
	.align		4
.L_17:
        /*006c*/ 	.byte	0x04, 0x12
        /*006e*/ 	.short	(.L_19 - .L_18)
	.align		4
.L_18:
        /*0070*/ 	.word	index@(_Z12choose_f_trsiiPii)
        /*0074*/ 	.word	0x00000000


	//----- nvinfo : EIATTR_MIN_STACK_SIZE
	.align		4
.L_19:
        /*0078*/ 	.byte	0x04, 0x12
        /*007a*/ 	.short	(.L_21 - .L_20)
	.align		4
.L_20:
        /*007c*/ 	.word	index@(_Z8fire_trsiiPii)
        /*0080*/ 	.word	0x00000000


	//----- nvinfo : EIATTR_MIN_STACK_SIZE
	.align		4
.L_21:
        /*0084*/ 	.byte	0x04, 0x12
        /*0086*/ 	.short	(.L_23 - .L_22)
	.align		4
.L_22:
        /*0088*/ 	.word	index@(_Z8fire_arcPiS_S_iiS_i)
        /*008c*/ 	.word	0x00000000
.L_23:


//--------------------- .nv.compat                --------------------------
	.section	.nv.compat,"",@"SHT_CUDA_COMPAT_INFO"
	.align	4
        /*0000*/ 	.byte	0x02, 0x09, 0x00, 0x00, 0x02, 0x02, 0x01, 0x00, 0x02, 0x05, 0x05, 0x00, 0x03, 0x07, 0x01, 0x01
        /*0010*/ 	.byte	0x02, 0x03, 0x00, 0x00, 0x02, 0x06, 0x01, 0x00, 0x04, 0x0b, 0x08, 0x00, 0x09, 0x00, 0x00, 0x00
        /*0020*/ 	.byte	0x00, 0x00, 0x00, 0x00


//--------------------- .nv.info._Z7next_muPiS_S_S_S_iiiii --------------------------
	.section	.nv.info._Z7next_muPiS_S_S_S_iiiii,"",@"SHT_CUDA_INFO"
	.sectionflags	@""
	.align	4


	//----- nvinfo : EIATTR_CUDA_API_VERSION
	.align		4
        /*0000*/ 	.byte	0x04, 0x37
        /*0002*/ 	.short	(.L_25 - .L_24)
.L_24:
        /*0004*/ 	.word	0x00000082


	//----- nvinfo : EIATTR_KPARAM_INFO
	.align		4
.L_25:
        /*0008*/ 	.byte	0x04, 0x17
        /*000a*/ 	.short	(.L_27 - .L_26)
.L_26:
        /*000c*/ 	.word	0x00000000
        /*0010*/ 	.short	0x0009
        /*0012*/ 	.short	0x0038
        /*0014*/ 	.byte	0x00, 0xf0, 0x11, 0x00


	//----- nvinfo : EIATTR_KPARAM_INFO
	.align		4
.L_27:
        /*0018*/ 	.byte	0x04, 0x17
        /*001a*/ 	.short	(.L_29 - .L_28)
.L_28:
        /*001c*/ 	.word	0x00000000
        /*0020*/ 	.short	0x0008
        /*0022*/ 	.short	0x0034
        /*0024*/ 	.byte	0x00, 0xf0, 0x11, 0x00


	//----- nvinfo : EIATTR_KPARAM_INFO
	.align		4
.L_29:
        /*0028*/ 	.byte	0x04, 0x17
        /*002a*/ 	.short	(.L_31 - .L_30)
.L_30:
        /*002c*/ 	.word	0x00000000
        /*0030*/ 	.short	0x0007
        /*0032*/ 	.short	0x0030
        /*0034*/ 	.byte	0x00, 0xf0, 0x11, 0x00


	//----- nvinfo : EIATTR_KPARAM_INFO
	.align		4
.L_31:
        /*0038*/ 	.byte	0x04, 0x17
        /*003a*/ 	.short	(.L_33 - .L_32)
.L_32:
        /*003c*/ 	.word	0x00000000
        /*0040*/ 	.short	0x0006
        /*0042*/ 	.short	0x002c
        /*0044*/ 	.byte	0x00, 0xf0, 0x11, 0x00


	//----- nvinfo : EIATTR_KPARAM_INFO
	.align		4
.L_33:
        /*0048*/ 	.byte	0x04, 0x17
        /*004a*/ 	.short	(.L_35 - .L_34)
.L_34:
        /*004c*/ 	.word	0x00000000
        /*0050*/ 	.short	0x0005
        /*0052*/ 	.short	0x0028
        /*0054*/ 	.byte	0x00, 0xf0, 0x11, 0x00


	//----- nvinfo : EIATTR_KPARAM_INFO
	.align		4
.L_35:
        /*0058*/ 	.byte	0x04, 0x17
        /*005a*/ 	.short	(.L_37 - .L_36)
.L_36:
        /*005c*/ 	.word	0x00000000
        /*0060*/ 	.short	0x0004
        /*0062*/ 	.short	0x0020
        /*0064*/ 	.byte	0x00, 0xf5, 0x21, 0x00


	//----- nvinfo : EIATTR_KPARAM_INFO
	.align		4
.L_37:
        /*0068*/ 	.byte	0x04, 0x17
        /*006a*/ 	.short	(.L_39 - .L_38)
.L_38:
        /*006c*/ 	.word	0x00000000
        /*0070*/ 	.short	0x0003
        /*0072*/ 	.short	0x0018
        /*0074*/ 	.byte	0x00, 0xf5, 0x21, 0x00


	//----- nvinfo : EIATTR_KPARAM_INFO
	.align		4
.L_39:
        /*0078*/ 	.byte	0x04, 0x17
        /*007a*/ 	.short	(.L_41 - .L_40)
.L_40:
        /*007c*/ 	.word	0x00000000
        /*0080*/ 	.short	0x0002
        /*0082*/ 	.short	0x0010
        /*0084*/ 	.byte	0x00, 0xf5, 0x21, 0x00


	//----- nvinfo : EIATTR_KPARAM_INFO
	.align		4
.L_41:
        /*0088*/ 	.byte	0x04, 0x17
        /*008a*/ 	.short	(.L_43 - .L_42)
.L_42:
        /*008c*/ 	.word	0x00000000
        /*0090*/ 	.short	0x0001
        /*0092*/ 	.short	0x0008
        /*0094*/ 	.byte	0x00, 0xf5, 0x21, 0x00


	//----- nvinfo : EIATTR_KPARAM_INFO
	.align		4
.L_43:
        /*0098*/ 	.byte	0x04, 0x17
        /*009a*/ 	.short	(.L_45 - .L_44)
.L_44:
        /*009c*/ 	.word	0x00000000
        /*00a0*/ 	.short	0x0000
        /*00a2*/ 	.short	0x0000
        /*00a4*/ 	.byte	0x00, 0xf5, 0x21, 0x00


	//----- nvinfo : EIATTR_SPARSE_MMA_MASK
	.align		4
.L_45:
        /*00a8*/ 	.byte	0x03, 0x50
        /*00aa*/ 	.short	0x0000


	//----- nvinfo : EIATTR_MAXREG_COUNT
	.align		4
        /*00ac*/ 	.byte	0x03, 0x1b
        /*00ae*/ 	.short	0x00ff


	//----- nvinfo : EIATTR_MERCURY_ISA_VERSION
	.align		4
        /*00b0*/ 	.byte	0x03, 0x5f
        /*00b2*/ 	.short	0x0101


	//----- nvinfo : EIATTR_VRC_CTA_INIT_COUNT
	.align		4
        /*00b4*/ 	.byte	0x02, 0x4a
	.zero		1
	.zero		1


	//----- nvinfo : EIATTR_EXIT_INSTR_OFFSETS
	.align		4
        /*00b8*/ 	.byte	0x04, 0x1c
        /*00ba*/ 	.short	(.L_47 - .L_46)


	//   ....[0]....
.L_46:
        /*00bc*/ 	.word	0x00000180


	//   ....[1]....
        /*00c0*/ 	.word	0x00000220


	//----- nvinfo : EIATTR_CBANK_PARAM_SIZE
	.align		4
.L_47:
        /*00c4*/ 	.byte	0x03, 0x19
        /*00c6*/ 	.short	0x003c


	//----- nvinfo : EIATTR_PARAM_CBANK
	.align		4
        /*00c8*/ 	.byte	0x04, 0x0a
        /*00ca*/ 	.short	(.L_49 - .L_48)
	.align		4
.L_48:
        /*00cc*/ 	.word	index@(.nv.constant0._Z7next_muPiS_S_S_S_iiiii)
        /*00d0*/ 	.short	0x0380
        /*00d2*/ 	.short	0x003c


	//----- nvinfo : EIATTR_SW_WAR
	.align		4
.L_49:
        /*00d4*/ 	.byte	0x04, 0x36
        /*00d6*/ 	.short	(.L_51 - .L_50)
.L_50:
        /*00d8*/ 	.word	0x00000008
.L_51:


//--------------------- .nv.info._Z12choose_f_trsiiPii --------------------------
	.section	.nv.info._Z12choose_f_trsiiPii,"",@"SHT_CUDA_INFO"
	.sectionflags	@""
	.align	4


	//----- nvinfo : EIATTR_CUDA_API_VERSION
	.align		4
        /*0000*/ 	.byte	0x04, 0x37
        /*0002*/ 	.short	(.L_53 - .L_52)
.L_52:
        /*0004*/ 	.word	0x00000082


	//----- nvinfo : EIATTR_KPARAM_INFO
	.align		4
.L_53:
        /*0008*/ 	.byte	0x04, 0x17
        /*000a*/ 	.short	(.L_55 - .L_54)
.L_54:
        /*000c*/ 	.word	0x00000000
        /*0010*/ 	.short	0x0003
        /*0012*/ 	.short	0x0010
        /*0014*/ 	.byte	0x00, 0xf0, 0x11, 0x00


	//----- nvinfo : EIATTR_KPARAM_INFO
	.align		4
.L_55:
        /*0018*/ 	.byte	0x04, 0x17
        /*001a*/ 	.short	(.L_57 - .L_56)
.L_56:
        /*001c*/ 	.word	0x00000000
        /*0020*/ 	.short	0x0002
        /*0022*/ 	.short	0x0008
        /*0024*/ 	.byte	0x00, 0xf5, 0x21, 0x00


	//----- nvinfo : EIATTR_KPARAM_INFO
	.align		4
.L_57:
        /*0028*/ 	.byte	0x04, 0x17
        /*002a*/ 	.short	(.L_59 - .L_58)
.L_58:
        /*002c*/ 	.word	0x00000000
        /*0030*/ 	.short	0x0001
        /*0032*/ 	.short	0x0004
        /*0034*/ 	.byte	0x00, 0xf0, 0x11, 0x00


	//----- nvinfo : EIATTR_KPARAM_INFO
	.align		4
.L_59:
        /*0038*/ 	.byte	0x04, 0x17
        /*003a*/ 	.short	(.L_61 - .L_60)
.L_60:
        /*003c*/ 	.word	0x00000000
        /*0040*/ 	.short	0x0000
        /*0042*/ 	.short	0x0000
        /*0044*/ 	.byte	0x00, 0xf0, 0x11, 0x00


	//----- nvinfo : EIATTR_SPARSE_MMA_MASK
	.align		4
.L_61:
        /*0048*/ 	.byte	0x03, 0x50
        /*004a*/ 	.short	0x0000


	//----- nvinfo : EIATTR_MAXREG_COUNT
	.align		4
        /*004c*/ 	.byte	0x03, 0x1b
        /*004e*/ 	.short	0x00ff


	//----- nvinfo : EIATTR_MERCURY_ISA_VERSION
	.align		4
        /*0050*/ 	.byte	0x03, 0x5f
        /*0052*/ 	.short	0x0101


	//----- nvinfo : EIATTR_VRC_CTA_INIT_COUNT
	.align		4
        /*0054*/ 	.byte	0x02, 0x4a
	.zero		1
	.zero		1


	//----- nvinfo : EIATTR_EXIT_INSTR_OFFSETS
	.align		4
        /*0058*/ 	.byte	0x04, 0x1c
        /*005a*/ 	.short	(.L_63 - .L_62)


	//   ....[0]....
.L_62:
        /*005c*/ 	.word	0x00000120


	//   ....[1]....
        /*0060*/ 	.word	0x00000160


	//----- nvinfo : EIATTR_CBANK_PARAM_SIZE
	.align		4
.L_63:
        /*0064*/ 	.byte	0x03, 0x19
        /*0066*/ 	.short	0x0014


	//----- nvinfo : EIATTR_PARAM_CBANK
	.align		4
        /*0068*/ 	.byte	0x04, 0x0a
        /*006a*/ 	.short	(.L_65 - .L_64)
	.align		4
.L_64:
        /*006c*/ 	.word	index@(.nv.constant0._Z12choose_f_trsiiPii)
        /*0070*/ 	.short	0x0380
        /*0072*/ 	.short	0x0014


	//----- nvinfo : EIATTR_SW_WAR
	.align		4
.L_65:
        /*0074*/ 	.byte	0x04, 0x36
        /*0076*/ 	.short	(.L_67 - .L_66)
.L_66:
        /*0078*/ 	.word	0x00000008
.L_67:


//--------------------- .nv.info._Z8fire_trsiiPii --------------------------
	.section	.nv.info._Z8fire_trsiiPii,"",@"SHT_CUDA_INFO"
	.sectionflags	@""
	.align	4


	//----- nvinfo : EIATTR_CUDA_API_VERSION
	.align		4
        /*0000*/ 	.byte	0x04, 0x37
        /*0002*/ 	.short	(.L_69 - .L_68)
.L_68:
        /*0004*/ 	.word	0x00000082


	//----- nvinfo : EIATTR_KPARAM_INFO
	.align		4
.L_69:
        /*0008*/ 	.byte	0x04, 0x17
        /*000a*/ 	.short	(.L_71 - .L_70)
.L_70:
        /*000c*/ 	.word	0x00000000
        /*0010*/ 	.short	0x0003
        /*0012*/ 	.short	0x0010
        /*0014*/ 	.byte	0x00, 0xf0, 0x11, 0x00


	//----- nvinfo : EIATTR_KPARAM_INFO
	.align		4
.L_71:
        /*0018*/ 	.byte	0x04, 0x17
        /*001a*/ 	.short	(.L_73 - .L_72)
.L_72:
        /*001c*/ 	.word	0x00000000
        /*0020*/ 	.short	0x0002
        /*0022*/ 	.short	0x0008
        /*0024*/ 	.byte	0x00, 0xf5, 0x21, 0x00


	//----- nvinfo : EIATTR_KPARAM_INFO
	.align		4
.L_73:
        /*0028*/ 	.byte	0x04, 0x17
        /*002a*/ 	.short	(.L_75 - .L_74)
.L_74:
        /*002c*/ 	.word	0x00000000
        /*0030*/ 	.short	0x0001
        /*0032*/ 	.short	0x0004
        /*0034*/ 	.byte	0x00, 0xf0, 0x11, 0x00


	//----- nvinfo : EIATTR_KPARAM_INFO
	.align		4
.L_75:
        /*0038*/ 	.byte	0x04, 0x17
        /*003a*/ 	.short	(.L_77 - .L_76)
.L_76:
        /*003c*/ 	.word	0x00000000
        /*0040*/ 	.short	0x0000
        /*0042*/ 	.short	0x0000
        /*0044*/ 	.byte	0x00, 0xf0, 0x11, 0x00


	//----- nvinfo : EIATTR_SPARSE_MMA_MASK
	.align		4
.L_77:
        /*0048*/ 	.byte	0x03, 0x50
        /*004a*/ 	.short	0x0000


	//----- nvinfo : EIATTR_MAXREG_COUNT
	.align		4
        /*004c*/ 	.byte	0x03, 0x1b
        /*004e*/ 	.short	0x00ff


	//----- nvinfo : EIATTR_MERCURY_ISA_VERSION
	.align		4
        /*0050*/ 	.byte	0x03, 0x5f
        /*0052*/ 	.short	0x0101


	//----- nvinfo : EIATTR_VRC_CTA_INIT_COUNT
	.align		4
        /*0054*/ 	.byte	0x02, 0x4a
	.zero		1
	.zero		1


	//----- nvinfo : EIATTR_EXIT_INSTR_OFFSETS
	.align		4
        /*0058*/ 	.byte	0x04, 0x1c
        /*005a*/ 	.short	(.L_79 - .L_78)


	//   ....[0]....
.L_78:
        /*005c*/ 	.word	0x00000030


	//   ....[1]....
        /*0060*/ 	.word	0x000003b0


	//   ....[2]....
        /*0064*/ 	.word	0x00000530


	//   ....[3]....
        /*0068*/ 	.word	0x00000630


	//   ....[4]....
        /*006c*/ 	.word	0x000006a0


	//----- nvinfo : EIATTR_CBANK_PARAM_SIZE
	.align		4
.L_79:
        /*0070*/ 	.byte	0x03, 0x19
        /*0072*/ 	.short	0x0014


	//----- nvinfo : EIATTR_PARAM_CBANK
	.align		4
        /*0074*/ 	.byte	0x04, 0x0a
        /*0076*/ 	.short	(.L_81 - .L_80)
	.align		4
.L_80:
        /*0078*/ 	.word	index@(.nv.constant0._Z8fire_trsiiPii)
        /*007c*/ 	.short	0x0380
        /*007e*/ 	.short	0x0014


	//----- nvinfo : EIATTR_SW_WAR
	.align		4
.L_81:
        /*0080*/ 	.byte	0x04, 0x36
        /*0082*/ 	.short	(.L_83 - .L_82)
.L_82:
        /*0084*/ 	.word	0x00000008
.L_83:


//--------------------- .nv.info._Z8fire_arcPiS_S_iiS_i --------------------------
	.section	.nv.info._Z8fire_arcPiS_S_iiS_i,"",@"SHT_CUDA_INFO"
	.sectionflags	@""
	.align	4


	//----- nvinfo : EIATTR_CUDA_API_VERSION
	.align		4
        /*0000*/ 	.byte	0x04, 0x37
        /*0002*/ 	.short	(.L_85 - .L_84)
.L_84:
        /*0004*/ 	.word	0x00000082


	//----- nvinfo : EIATTR_KPARAM_INFO
	.align		4
.L_85:
        /*0008*/ 	.byte	0x04, 0x17
        /*000a*/ 	.short	(.L_87 - .L_86)
.L_86:
        /*000c*/ 	.word	0x00000000
        /*0010*/ 	.short	0x0006
        /*0012*/ 	.short	0x0028
        /*0014*/ 	.byte	0x00, 0xf0, 0x11, 0x00


	//----- nvinfo : EIATTR_KPARAM_INFO
	.align		4
.L_87:
        /*0018*/ 	.byte	0x04, 0x17
        /*001a*/ 	.short	(.L_89 - .L_88)
.L_88:
        /*001c*/ 	.word	0x00000000
        /*0020*/ 	.short	0x0005
        /*0022*/ 	.short	0x0020
        /*0024*/ 	.byte	0x00, 0xf5, 0x21, 0x00


	//----- nvinfo : EIATTR_KPARAM_INFO
	.align		4
.L_89:
        /*0028*/ 	.byte	0x04, 0x17
        /*002a*/ 	.short	(.L_91 - .L_90)
.L_90:
        /*002c*/ 	.word	0x00000000
        /*0030*/ 	.short	0x0004
        /*0032*/ 	.short	0x001c
        /*0034*/ 	.byte	0x00, 0xf0, 0x11, 0x00


	//----- nvinfo : EIATTR_KPARAM_INFO
	.align		4
.L_91:
        /*0038*/ 	.byte	0x04, 0x17
        /*003a*/ 	.short	(.L_93 - .L_92)
.L_92:
        /*003c*/ 	.word	0x00000000
        /*0040*/ 	.short	0x0003
        /*0042*/ 	.short	0x0018
        /*0044*/ 	.byte	0x00, 0xf0, 0x11, 0x00


	//----- nvinfo : EIATTR_KPARAM_INFO
	.align		4
.L_93:
        /*0048*/ 	.byte	0x04, 0x17
        /*004a*/ 	.short	(.L_95 - .L_94)
.L_94:
        /*004c*/ 	.word	0x00000000
        /*0050*/ 	.short	0x0002
        /*0052*/ 	.short	0x0010
        /*0054*/ 	.byte	0x00, 0xf5, 0x21, 0x00


	//----- nvinfo : EIATTR_KPARAM_INFO
	.align		4
.L_95:
        /*0058*/ 	.byte	0x04, 0x17
        /*005a*/ 	.short	(.L_97 - .L_96)
.L_96:
        /*005c*/ 	.word	0x00000000
        /*0060*/ 	.short	0x0001
        /*0062*/ 	.short	0x0008
        /*0064*/ 	.byte	0x00, 0xf5, 0x21, 0x00


	//----- nvinfo : EIATTR_KPARAM_INFO
	.align		4
.L_97:
        /*0068*/ 	.byte	0x04, 0x17
        /*006a*/ 	.short	(.L_99 - .L_98)
.L_98:
        /*006c*/ 	.word	0x00000000
        /*0070*/ 	.short	0x0000
        /*0072*/ 	.short	0x0000
        /*0074*/ 	.byte	0x00, 0xf5, 0x21, 0x00


	//----- nvinfo : EIATTR_SPARSE_MMA_MASK
	.align		4
.L_99:
        /*0078*/ 	.byte	0x03, 0x50
        /*007a*/ 	.short	0x0000


	//----- nvinfo : EIATTR_MAXREG_COUNT
	.align		4
        /*007c*/ 	.byte	0x03, 0x1b
        /*007e*/ 	.short	0x00ff


	//----- nvinfo : EIATTR_MERCURY_ISA_VERSION
	.align		4
        /*0080*/ 	.byte	0x03, 0x5f
        /*0082*/ 	.short	0x0101


	//----- nvinfo : EIATTR_VRC_CTA_INIT_COUNT
	.align		4
        /*0084*/ 	.byte	0x02, 0x4a
	.zero		1
	.zero		1


	//----- nvinfo : EIATTR_EXIT_INSTR_OFFSETS
	.align		4
        /*0088*/ 	.byte	0x04, 0x1c
        /*008a*/ 	.short	(.L_101 - .L_100)


	//   ....[0]....
.L_100:
        /*008c*/ 	.word	0x000003a0


	//----- nvinfo : EIATTR_CRS_STACK_SIZE
	.align		4
.L_101:
        /*0090*/ 	.byte	0x04, 0x1e
        /*0092*/ 	.short	(.L_103 - .L_102)
.L_102:
        /*0094*/ 	.word	0x00000000


	//----- nvinfo : EIATTR_CBANK_PARAM_SIZE
	.align		4
.L_103:
        /*0098*/ 	.byte	0x03, 0x19
        /*009a*/ 	.short	0x002c


	//----- nvinfo : EIATTR_PARAM_CBANK
	.align		4
        /*009c*/ 	.byte	0x04, 0x0a
        /*009e*/ 	.short	(.L_105 - .L_104)
	.align		4
.L_104:
        /*00a0*/ 	.word	index@(.nv.constant0._Z8fire_arcPiS_S_iiS_i)
        /*00a4*/ 	.short	0x0380
        /*00a6*/ 	.short	0x002c


	//----- nvinfo : EIATTR_SW_WAR
	.align		4
.L_105:
        /*00a8*/ 	.byte	0x04, 0x36
        /*00aa*/ 	.short	(.L_107 - .L_106)
.L_106:
        /*00ac*/ 	.word	0x00000008
.L_107:


//--------------------- .nv.callgraph             --------------------------
	.section	.nv.callgraph,"",@"SHT_CUDA_CALLGRAPH"
	.align	4
	.sectionentsize	8
	.align		4
        /*0000*/ 	.word	0x00000000
	.align		4
        /*0004*/ 	.word	0xffffffff
	.align		4
        /*0008*/ 	.word	0x00000000
	.align		4
        /*000c*/ 	.word	0xfffffffe
	.align		4
        /*0010*/ 	.word	0x00000000
	.align		4
        /*0014*/ 	.word	0xfffffffd
	.align		4
        /*0018*/ 	.word	0x00000000
	.align		4
        /*001c*/ 	.word	0xfffffffc


//--------------------- .text._Z7next_muPiS_S_S_S_iiiii --------------------------
	.section	.text._Z7next_muPiS_S_S_S_iiiii,"ax",@progbits
	.align	128
        .global         _Z7next_muPiS_S_S_S_iiiii
        .type           _Z7next_muPiS_S_S_S_iiiii,@function
        .size           _Z7next_muPiS_S_S_S_iiiii,(.L_x_14 - _Z7next_muPiS_S_S_S_iiiii)
        .other          _Z7next_muPiS_S_S_S_iiiii,@"STO_CUDA_ENTRY STV_DEFAULT"
_Z7next_muPiS_S_S_S_iiiii:
.text._Z7next_muPiS_S_S_S_iiiii:
[----:B------:R-:W-:Y:S01]  /*0000*/  LDC R1, c[0x0][0x37c] ;  /* 0x0000df00ff017b82 */ /* 0x000fe20000000800 */
[----:B------:R-:W0:Y:S07]  /*0010*/  S2R R11, SR_TID.X ;  /* 0x00000000000b7919 */ /* 0x000e2e0000002100 */
[----:B------:R-:W0:Y:S01]  /*0020*/  LDC R0, c[0x0][0x3b0] ;  /* 0x0000ec00ff007b82 */ /* 0x000e220000000800 */
[----:B------:R-:W0:Y:S01]  /*0030*/  LDCU UR6, c[0x0][0x3ac] ;  /* 0x00007580ff0677ac */ /* 0x000e220008000800 */
[----:B------:R-:W1:Y:S06]  /*0040*/  LDCU.64 UR4, c[0x0][0x358] ;  /* 0x00006b00ff0477ac */ /* 0x000e6c0008000a00 */
[----:B------:R-:W2:Y:S08]  /*0050*/  LDC.64 R2, c[0x0][0x388] ;  /* 0x0000e200ff027b82 */ /* 0x000eb00000000a00 */
[----:B------:R-:W3:Y:S01]  /*0060*/  LDC.64 R8, c[0x0][0x398] ;  /* 0x0000e600ff087b82 */ /* 0x000ee20000000a00 */
[----:B0-----:R-:W-:-:S04]  /*0070*/  IMAD R11, R11, UR6, R0 ;  /* 0x000000060b0b7c24 */ /* 0x001fc8000f8e0200 */
[----:B--2---:R-:W-:-:S06]  /*0080*/  IMAD.WIDE R2, R11, 0x4, R2 ;  /* 0x000000040b027825 */ /* 0x004fcc00078e0202 */
[----:B-1----:R-:W2:Y:S02]  /*0090*/  LDG.E R2, desc[UR4][R2.64] ;  /* 0x0000000402027981 */ /* 0x002ea4000c1e1900 */
[----:B--2---:R-:W-:-:S13]  /*00a0*/  ISETP.GE.AND P0, PT, R2, 0x1, PT ;  /* 0x000000010200780c */ /* 0x004fda0003f06270 */
[----:B------:R-:W0:Y:S08]  /*00b0*/  @P0 LDC.64 R4, c[0x0][0x380] ;  /* 0x0000e000ff040b82 */ /* 0x000e300000000a00 */
[----:B------:R-:W1:Y:S08]  /*00c0*/  @P0 LDC.64 R6, c[0x0][0x3a0] ;  /* 0x0000e800ff060b82 */ /* 0x000e700000000a00 */
[----:B------:R-:W2:Y:S01]  /*00d0*/  @P0 LDC R10, c[0x0][0x3b4] ;  /* 0x0000ed00ff0a0b82 */ /* 0x000ea20000000800 */
[----:B0-----:R-:W-:-:S06]  /*00e0*/  @P0 IMAD.WIDE R4, R11, 0x4, R4 ;  /* 0x000000040b040825 */ /* 0x001fcc00078e0204 */
[----:B------:R-:W1:Y:S02]  /*00f0*/  @P0 LDG.E R5, desc[UR4][R4.64] ;  /* 0x0000000404050981 */ /* 0x000e64000c1e1900 */
[----:B-1----:R-:W-:-:S05]  /*0100*/  @P0 IMAD.WIDE R6, R5, 0x4, R6 ;  /* 0x0000000405060825 */ /* 0x002fca00078e0206 */
[----:B------:R-:W2:Y:S01]  /*0110*/  @P0 LDG.E R0, desc[UR4][R6.64] ;  /* 0x0000000406000981 */ /* 0x000ea2000c1e1900 */
[----:B------:R-:W-:Y:S01]  /*0120*/  @P0 IADD3 R13, PT, PT, -R2, RZ, RZ ;  /* 0x000000ff020d0210 */ /* 0x000fe20007ffe1ff */
[----:B---3--:R-:W-:-:S04]  /*0130*/  IMAD.WIDE R2, R11, 0x4, R8 ;  /* 0x000000040b027825 */ /* 0x008fc800078e0208 */
[----:B--2---:R-:W-:-:S05]  /*0140*/  @P0 IMAD R13, R13, R10, R0 ;  /* 0x0000000a0d0d0224 */ /* 0x004fca00078e0200 */
[----:B------:R0:W-:Y:S04]  /*0150*/  @P0 STG.E desc[UR4][R6.64], R13 ;  /* 0x0000000d06000986 */ /* 0x0001e8000c101904 */
[----:B------:R-:W2:Y:S02]  /*0160*/  LDG.E R0, desc[UR4][R2.64] ;  /* 0x0000000402007981 */ /* 0x000ea4000c1e1900 */
[----:B--2---:R-:W-:-:S13]  /*0170*/  ISETP.GE.AND P0, PT, R0, 0x1, PT ;  /* 0x000000010000780c */ /* 0x004fda0003f06270 */
[----:B0-----:R-:W-:Y:S05]  /*0180*/  @!P0 EXIT ;  /* 0x000000000000894d */ /* 0x001fea0003800000 */
[----:B------:R-:W0:Y:S01]  /*0190*/  LDC.64 R2, c[0x0][0x390] ;  /* 0x0000e400ff027b82 */ /* 0x000e220000000a00 */
[----:B------:R-:W1:Y:S07]  /*01a0*/  LDCU UR6, c[0x0][0x3b4] ;  /* 0x00007680ff0677ac */ /* 0x000e6e0008000800 */
[----:B------:R-:W2:Y:S01]  /*01b0*/  LDC.64 R4, c[0x0][0x3a0] ;  /* 0x0000e800ff047b82 */ /* 0x000ea20000000a00 */
[----:B0-----:R-:W-:-:S06]  /*01c0*/  IMAD.WIDE R2, R11, 0x4, R2 ;  /* 0x000000040b027825 */ /* 0x001fcc00078e0202 */
[----:B------:R-:W2:Y:S02]  /*01d0*/  LDG.E R3, desc[UR4][R2.64] ;  /* 0x0000000402037981 */ /* 0x000ea4000c1e1900 */
[----:B--2---:R-:W-:-:S05]  /*01e0*/  IMAD.WIDE R4, R3, 0x4, R4 ;  /* 0x0000000403047825 */ /* 0x004fca00078e0204 */
[----:B------:R-:W1:Y:S02]  /*01f0*/  LDG.E R7, desc[UR4][R4.64] ;  /* 0x0000000404077981 */ /* 0x000e64000c1e1900 */
[----:B-1----:R-:W-:-:S05]  /*0200*/  IMAD R7, R0, UR6, R7 ;  /* 0x0000000600077c24 */ /* 0x002fca000f8e0207 */
[----:B------:R-:W-:Y:S01]  /*0210*/  STG.E desc[UR4][R4.64], R7 ;  /* 0x0000000704007986 */ /* 0x000fe2000c101904 */
[----:B------:R-:W-:Y:S05]  /*0220*/  EXIT ;  /* 0x000000000000794d */ /* 0x000fea0003800000 */
.L_x_0:
[----:B------:R-:W-:-:S00]  /*0230*/  BRA `(.L_x_0) ;  /* 0xfffffffc00fc7947 */ /* 0x000fc0000383ffff */
[----:B------:R-:W-:-:S00]  /*0240*/  NOP ;  /* 0x0000000000007918 */ /* 0x000fc00000000000 */
        /* <DEDUP_REMOVED lines=11> */
.L_x_14:


//--------------------- .text._Z12choose_f_trsiiPii --------------------------
	.section	.text._Z12choose_f_trsiiPii,"ax",@progbits
	.align	128
        .global         _Z12choose_f_trsiiPii
        .type           _Z12choose_f_trsiiPii,@function
        .size           _Z12choose_f_trsiiPii,(.L_x_15 - _Z12choose_f_trsiiPii)
        .other          _Z12choose_f_trsiiPii,@"STO_CUDA_ENTRY STV_DEFAULT"
_Z12choose_f_trsiiPii:
.text._Z12choose_f_trsiiPii:
[----:B------:R-:W-:Y:S01]  /*0000*/  LDC R1, c[0x0][0x37c] ;  /* 0x0000df00ff017b82 */ /* 0x000fe20000000800 */
[----:B------:R-:W0:Y:S01]  /*0010*/  LDCU UR6, c[0x0][0x384] ;  /* 0x00007080ff0677ac */ /* 0x000e220008000800 */
[----:B------:R-:W1:Y:S01]  /*0020*/  LDCU.64 UR4, c[0x0][0x358] ;  /* 0x00006b00ff0477ac */ /* 0x000e620008000a00 */
[----:B0-----:R-:W-:-:S09]  /*0030*/  UISETP.GE.AND UP0, UPT, UR6, 0x1, UPT ;  /* 0x000000010600788c */ /* 0x001fd2000bf06270 */
[----:B-1----:R-:W-:Y:S05]  /*0040*/  BRA.U !UP0, `(.L_x_1) ;  /* 0x0000000108287547 */ /* 0x002fea000b800000 */
[----:B------:R-:W0:Y:S01]  /*0050*/  LDC.64 R4, c[0x0][0x388] ;  /* 0x0000e200ff047b82 */ /* 0x000e220000000a00 */
[----:B------:R-:W-:Y:S01]  /*0060*/  IMAD.MOV.U32 R7, RZ, RZ, RZ ;  /* 0x000000ffff077224 */ /* 0x000fe200078e00ff */
[----:B------:R-:W1:Y:S06]  /*0070*/  LDCU UR6, c[0x0][0x384] ;  /* 0x00007080ff0677ac */ /* 0x000e6c0008000800 */
.L_x_3:
[----:B0-----:R-:W-:-:S05]  /*0080*/  IMAD.WIDE.U32 R2, R7, 0x4, R4 ;  /* 0x0000000407027825 */ /* 0x001fca00078e0004 */
[----:B------:R-:W2:Y:S02]  /*0090*/  LDG.E R9, desc[UR4][R2.64] ;  /* 0x0000000402097981 */ /* 0x000ea4000c1e1900 */
[----:B--2---:R-:W-:-:S13]  /*00a0*/  ISETP.GE.AND P0, PT, R9, 0x1, PT ;  /* 0x000000010900780c */ /* 0x004fda0003f06270 */
[----:B------:R-:W-:Y:S05]  /*00b0*/  @P0 BRA `(.L_x_2) ;  /* 0x00000000001c0947 */ /* 0x000fea0003800000 */
[----:B------:R-:W-:-:S04]  /*00c0*/  IADD3 R7, PT, PT, R7, 0x1, RZ ;  /* 0x0000000107077810 */ /* 0x000fc80007ffe0ff */
[----:B-1----:R-:W-:-:S13]  /*00d0*/  ISETP.NE.AND P0, PT, R7, UR6, PT ;  /* 0x0000000607007c0c */ /* 0x002fda000bf05270 */
[----:B------:R-:W-:Y:S05]  /*00e0*/  @P0 BRA `(.L_x_3) ;  /* 0xfffffffc00e40947 */ /* 0x000fea000383ffff */
.L_x_1:
[----:B------:R-:W0:Y:S02]  /*00f0*/  LDC.64 R2, c[0x0][0x388] ;  /* 0x0000e200ff027b82 */ /* 0x000e240000000a00 */
[----:B0-----:R-:W-:Y:S04]  /*0100*/  STG.E desc[UR4][R2.64], RZ ;  /* 0x000000ff02007986 */ /* 0x001fe8000c101904 */
[----:B------:R-:W-:Y:S01]  /*0110*/  STG.E desc[UR4][R2.64+0x4], RZ ;  /* 0x000004ff02007986 */ /* 0x000fe2000c101904 */
[----:B------:R-:W-:Y:S05]  /*0120*/  EXIT ;  /* 0x000000000000794d */ /* 0x000fea0003800000 */
.L_x_2:
[----:B------:R-:W0:Y:S02]  /*0130*/  LDC.64 R2, c[0x0][0x388] ;  /* 0x0000e200ff027b82 */ /* 0x000e240000000a00 */
[----:B0-----:R-:W-:Y:S04]  /*0140*/  STG.E desc[UR4][R2.64+0x4], R9 ;  /* 0x0000040902007986 */ /* 0x001fe8000c101904 */
[----:B------:R-:W-:Y:S01]  /*0150*/  STG.E desc[UR4][R2.64], R7 ;  /* 0x0000000702007986 */ /* 0x000fe2000c101904 */
[----:B-1----:R-:W-:Y:S05]  /*0160*/  EXIT ;  /* 0x000000000000794d */ /* 0x002fea0003800000 */
.L_x_4:
        /* <DEDUP_REMOVED lines=9> */
.L_x_15:


//--------------------- .text._Z8fire_trsiiPii    --------------------------
	.section	.text._Z8fire_trsiiPii,"ax",@progbits
	.align	128
        .global         _Z8fire_trsiiPii
        .type           _Z8fire_trsiiPii,@function
        .size           _Z8fire_trsiiPii,(.L_x_16 - _Z8fire_trsiiPii)
        .other          _Z8fire_trsiiPii,@"STO_CUDA_ENTRY STV_DEFAULT"
_Z8fire_trsiiPii:
.text._Z8fire_trsiiPii:
[----:B------:R-:W-:Y:S08]  /*0000*/  LDC R1, c[0x0][0x37c] ;  /* 0x0000df00ff017b82 */ /* 0x000ff00000000800 */
[----:B------:R-:W0:Y:S02]  /*0010*/  LDC R4, c[0x0][0x380] ;  /* 0x0000e000ff047b82 */ /* 0x000e240000000800 */
[----:B0-----:R-:W-:-:S13]  /*0020*/  ISETP.GE.AND P0, PT, R4, 0x2, PT ;  /* 0x000000020400780c */ /* 0x001fda0003f06270 */
[----:B------:R-:W-:Y:S05]  /*0030*/  @!P0 EXIT ;  /* 0x000000000000894d */ /* 0x000fea0003800000 */
[----:B------:R-:W0:Y:S01]  /*0040*/  S2R R5, SR_CTAID.X ;  /* 0x0000000000057919 */ /* 0x000e220000002500 */
[----:B------:R-:W0:Y:S01]  /*0050*/  LDC.64 R2, c[0x0][0x388] ;  /* 0x0000e200ff027b82 */ /* 0x000e220000000a00 */
[----:B------:R-:W1:Y:S01]  /*0060*/  LDCU.64 UR4, c[0x0][0x358] ;  /* 0x00006b00ff0477ac */ /* 0x000e620008000a00 */
[----:B------:R-:W-:-:S05]  /*0070*/  VIADD R0, R4, 0xfffffffe ;  /* 0xfffffffe04007836 */ /* 0x000fca0000000000 */
[----:B------:R-:W-:Y:S01]  /*0080*/  ISETP.GE.U32.AND P0, PT, R0, 0x7, PT ;  /* 0x000000070000780c */ /* 0x000fe20003f06070 */
[----:B------:R-:W-:-:S05]  /*0090*/  VIADD R0, R4, 0xffffffff ;  /* 0xffffffff04007836 */ /* 0x000fca0000000000 */
[----:B------:R-:W-:Y:S01]  /*00a0*/  LOP3.LUT R4, R0, 0x7, RZ, 0xc0, !PT ;  /* 0x0000000700047812 */ /* 0x000fe200078ec0ff */
[----:B0-----:R-:W-:-:S05]  /*00b0*/  IMAD.WIDE.U32 R2, R5, 0x4, R2 ;  /* 0x0000000405027825 */ /* 0x001fca00078e0002 */
[----:B-1----:R0:W5:Y:S01]  /*00c0*/  LDG.E R9, desc[UR4][R2.64] ;  /* 0x0000000402097981 */ /* 0x002162000c1e1900 */
[----:B------:R-:W-:Y:S01]  /*00d0*/  IMAD.MOV.U32 R5, RZ, RZ, 0x1 ;  /* 0x00000001ff057424 */ /* 0x000fe200078e00ff */
[----:B------:R-:W-:Y:S06]  /*00e0*/  @!P0 BRA `(.L_x_5) ;  /* 0x0000000000ac8947 */ /* 0x000fec0003800000 */
[----:B------:R-:W1:Y:S01]  /*00f0*/  LDC R7, c[0x0][0x384] ;  /* 0x0000e100ff077b82 */ /* 0x000e620000000800 */
[----:B------:R-:W-:Y:S01]  /*0100*/  LOP3.LUT R8, R0, 0xfffffff8, RZ, 0xc0, !PT ;  /* 0xfffffff800087812 */ /* 0x000fe200078ec0ff */
[----:B------:R-:W-:-:S04]  /*0110*/  HFMA2 R5, -RZ, RZ, 0, 0 ;  /* 0x00000000ff057431 */ /* 0x000fc800000001ff */
[----:B------:R-:W-:Y:S02]  /*0120*/  IMAD.MOV R8, RZ, RZ, -R8 ;  /* 0x000000ffff087224 */ /* 0x000fe400078e0a08 */
[----:B------:R-:W2:Y:S05]  /*0130*/  LDC R6, c[0x0][0x384] ;  /* 0x0000e100ff067b82 */ /* 0x000eaa0000000800 */
.L_x_6:
[----:B-1----:R-:W-:-:S05]  /*0140*/  IMAD.WIDE R10, R7, 0x4, R2 ;  /* 0x00000004070a7825 */ /* 0x002fca00078e0202 */
[----:B---3--:R-:W3:Y:S02]  /*0150*/  LDG.E R12, desc[UR4][R10.64] ;  /* 0x000000040a0c7981 */ /* 0x008ee4000c1e1900 */
[----:B---3-5:R-:W-:Y:S01]  /*0160*/  VIMNMX R9, PT, PT, R12, R9, PT ;  /* 0x000000090c097248 */ /* 0x028fe20003fe0100 */
[----:B--2---:R-:W-:-:S04]  /*0170*/  IMAD.WIDE R12, R6, 0x4, R10 ;  /* 0x00000004060c7825 */ /* 0x004fc800078e020a */
[----:B------:R-:W-:Y:S04]  /*0180*/  STG.E desc[UR4][R2.64], R9 ;  /* 0x0000000902007986 */ /* 0x000fe8000c101904 */
[----:B------:R-:W2:Y:S02]  /*0190*/  LDG.E R14, desc[UR4][R12.64] ;  /* 0x000000040c0e7981 */ /* 0x000ea4000c1e1900 */
[----:B--2---:R-:W-:Y:S01]  /*01a0*/  VIMNMX R19, PT, PT, R9, R14, PT ;  /* 0x0000000e09137248 */ /* 0x004fe20003fe0100 */
[----:B------:R-:W-:-:S04]  /*01b0*/  IMAD.WIDE R14, R6, 0x4, R12 ;  /* 0x00000004060e7825 */ /* 0x000fc800078e020c */
[----:B------:R1:W-:Y:S04]  /*01c0*/  STG.E desc[UR4][R2.64], R19 ;  /* 0x0000001302007986 */ /* 0x0003e8000c101904 */
[----:B------:R-:W2:Y:S02]  /*01d0*/  LDG.E R16, desc[UR4][R14.64] ;  /* 0x000000040e107981 */ /* 0x000ea4000c1e1900 */
[----:B--2---:R-:W-:Y:S01]  /*01e0*/  VIMNMX R21, PT, PT, R19, R16, PT ;  /* 0x0000001013157248 */ /* 0x004fe20003fe0100 */
[----:B------:R-:W-:-:S04]  /*01f0*/  IMAD.WIDE R16, R6, 0x4, R14 ;  /* 0x0000000406107825 */ /* 0x000fc800078e020e */
[----:B------:R2:W-:Y:S04]  /*0200*/  STG.E desc[UR4][R2.64], R21 ;  /* 0x0000001502007986 */ /* 0x0005e8000c101904 */
[----:B------:R-:W3:Y:S02]  /*0210*/  LDG.E R10, desc[UR4][R16.64] ;  /* 0x00000004100a7981 */ /* 0x000ee4000c1e1900 */
[----:B---3--:R-:W-:Y:S01]  /*0220*/  VIMNMX R23, PT, PT, R21, R10, PT ;  /* 0x0000000a15177248 */ /* 0x008fe20003fe0100 */
[----:B------:R-:W-:-:S04]  /*0230*/  IMAD.WIDE R10, R6, 0x4, R16 ;  /* 0x00000004060a7825 */ /* 0x000fc800078e0210 */
[----:B------:R3:W-:Y:S04]  /*0240*/  STG.E desc[UR4][R2.64], R23 ;  /* 0x0000001702007986 */ /* 0x0007e8000c101904 */
[----:B------:R-:W4:Y:S02]  /*0250*/  LDG.E R12, desc[UR4][R10.64] ;  /* 0x000000040a0c7981 */ /* 0x000f24000c1e1900 */
[----:B----4-:R-:W-:Y:S01]  /*0260*/  VIMNMX R25, PT, PT, R23, R12, PT ;  /* 0x0000000c17197248 */ /* 0x010fe20003fe0100 */
[----:B------:R-:W-:-:S04]  /*0270*/  IMAD.WIDE R12, R6, 0x4, R10 ;  /* 0x00000004060c7825 */ /* 0x000fc800078e020a */
[----:B------:R3:W-:Y:S04]  /*0280*/  STG.E desc[UR4][R2.64], R25 ;  /* 0x0000001902007986 */ /* 0x0007e8000c101904 */
[----:B------:R-:W1:Y:S02]  /*0290*/  LDG.E R14, desc[UR4][R12.64] ;  /* 0x000000040c0e7981 */ /* 0x000e64000c1e1900 */
[----:B-1----:R-:W-:Y:S01]  /*02a0*/  VIMNMX R19, PT, PT, R25, R14, PT ;  /* 0x0000000e19137248 */ /* 0x002fe20003fe0100 */
[----:B------:R-:W-:-:S04]  /*02b0*/  IMAD.WIDE R14, R6, 0x4, R12 ;  /* 0x00000004060e7825 */ /* 0x000fc800078e020c */
[----:B------:R3:W-:Y:S04]  /*02c0*/  STG.E desc[UR4][R2.64], R19 ;  /* 0x0000001302007986 */ /* 0x0007e8000c101904 */
[----:B------:R-:W2:Y:S01]  /*02d0*/  LDG.E R16, desc[UR4][R14.64] ;  /* 0x000000040e107981 */ /* 0x000ea2000c1e1900 */
[----:B------:R-:W-:Y:S01]  /*02e0*/  VIADD R8, R8, 0x8 ;  /* 0x0000000808087836 */ /* 0x000fe20000000000 */
[----:B--2---:R-:W-:Y:S01]  /*02f0*/  VIMNMX R21, PT, PT, R19, R16, PT ;  /* 0x0000001013157248 */ /* 0x004fe20003fe0100 */
[----:B------:R-:W-:-:S04]  /*0300*/  IMAD.WIDE R16, R6, 0x4, R14 ;  /* 0x0000000406107825 */ /* 0x000fc800078e020e */
[----:B------:R3:W-:Y:S04]  /*0310*/  STG.E desc[UR4][R2.64], R21 ;  /* 0x0000001502007986 */ /* 0x0007e8000c101904 */
[----:B------:R-:W2:Y:S01]  /*0320*/  LDG.E R16, desc[UR4][R16.64] ;  /* 0x0000000410107981 */ /* 0x000ea2000c1e1900 */
[----:B------:R-:W-:Y:S01]  /*0330*/  ISETP.NE.AND P0, PT, R8, RZ, PT ;  /* 0x000000ff0800720c */ /* 0x000fe20003f05270 */
[----:B------:R-:W-:Y:S01]  /*0340*/  IMAD R7, R6, 0x8, R7 ;  /* 0x0000000806077824 */ /* 0x000fe200078e0207 */
[----:B------:R-:W-:Y:S02]  /*0350*/  IADD3 R5, PT, PT, R5, 0x8, RZ ;  /* 0x0000000805057810 */ /* 0x000fe40007ffe0ff */
[----:B--2---:R-:W-:-:S05]  /*0360*/  VIMNMX R9, PT, PT, R21, R16, PT ;  /* 0x0000001015097248 */ /* 0x004fca0003fe0100 */
[----:B------:R3:W-:Y:S04]  /*0370*/  STG.E desc[UR4][R2.64], R9 ;  /* 0x0000000902007986 */ /* 0x0007e8000c101904 */
[----:B------:R-:W-:Y:S05]  /*0380*/  @P0 BRA `(.L_x_6) ;  /* 0xfffffffc006c0947 */ /* 0x000fea000383ffff */
[----:B------:R-:W-:-:S07]  /*0390*/  VIADD R5, R5, 0x1 ;  /* 0x0000000105057836 */ /* 0x000fce0000000000 */
.L_x_5:
[----:B------:R-:W-:-:S13]  /*03a0*/  ISETP.NE.AND P0, PT, R4, RZ, PT ;  /* 0x000000ff0400720c */ /* 0x000fda0003f05270 */
[----:B------:R-:W-:Y:S05]  /*03b0*/  @!P0 EXIT ;  /* 0x000000000000894d */ /* 0x000fea0003800000 */
[----:B------:R-:W-:Y:S02]  /*03c0*/  ISETP.GE.U32.AND P0, PT, R4, 0x4, PT ;  /* 0x000000040400780c */ /* 0x000fe40003f06070 */
[----:B------:R-:W-:-:S04]  /*03d0*/  LOP3.LUT R8, R0, 0x3, RZ, 0xc0, !PT ;  /* 0x0000000300087812 */ /* 0x000fc800078ec0ff */
[----:B------:R-:W-:-:S07]  /*03e0*/  ISETP.NE.AND P1, PT, R8, RZ, PT ;  /* 0x000000ff0800720c */ /* 0x000fce0003f25270 */
[----:B------:R-:W-:Y:S06]  /*03f0*/  @!P0 BRA `(.L_x_7) ;  /* 0x00000000004c8947 */ /* 0x000fec0003800000 */
[----:B------:R-:W1:Y:S02]  /*0400*/  LDC R15, c[0x0][0x384] ;  /* 0x0000e100ff0f7b82 */ /* 0x000e640000000800 */
[----:B-1----:R-:W-:-:S04]  /*0410*/  IMAD R7, R5, R15, RZ ;  /* 0x0000000f05077224 */ /* 0x002fc800078e02ff */
[----:B------:R-:W-:-:S05]  /*0420*/  IMAD.WIDE R6, R7, 0x4, R2 ;  /* 0x0000000407067825 */ /* 0x000fca00078e0202 */
[----:B------:R-:W2:Y:S01]  /*0430*/  LDG.E R4, desc[UR4][R6.64] ;  /* 0x0000000406047981 */ /* 0x000ea2000c1e1900 */
[----:B------:R-:W-:Y:S01]  /*0440*/  IMAD.WIDE R10, R15, 0x4, R6 ;  /* 0x000000040f0a7825 */ /* 0x000fe200078e0206 */
[----:B--2--5:R-:W-:-:S05]  /*0450*/  VIMNMX R17, PT, PT, R9, R4, PT ;  /* 0x0000000409117248 */ /* 0x024fca0003fe0100 */
[----:B------:R1:W-:Y:S04]  /*0460*/  STG.E desc[UR4][R2.64], R17 ;  /* 0x0000001102007986 */ /* 0x0003e8000c101904 */
[----:B------:R-:W3:Y:S01]  /*0470*/  LDG.E R4, desc[UR4][R10.64] ;  /* 0x000000040a047981 */ /* 0x000ee2000c1e1900 */
[----:B------:R-:W-:Y:S01]  /*0480*/  IMAD.WIDE R12, R15, 0x4, R10 ;  /* 0x000000040f0c7825 */ /* 0x000fe200078e020a */
[----:B---3--:R-:W-:-:S05]  /*0490*/  VIMNMX R19, PT, PT, R17, R4, PT ;  /* 0x0000000411137248 */ /* 0x008fca0003fe0100 */
[----:B------:R1:W-:Y:S04]  /*04a0*/  STG.E desc[UR4][R2.64], R19 ;  /* 0x0000001302007986 */ /* 0x0003e8000c101904 */
[----:B------:R-:W2:Y:S01]  /*04b0*/  LDG.E R4, desc[UR4][R12.64] ;  /* 0x000000040c047981 */ /* 0x000ea2000c1e1900 */
[----:B------:R-:W-:Y:S01]  /*04c0*/  IMAD.WIDE R14, R15, 0x4, R12 ;  /* 0x000000040f0e7825 */ /* 0x000fe200078e020c */
[----:B--2---:R-:W-:-:S05]  /*04d0*/  VIMNMX R21, PT, PT, R19, R4, PT ;  /* 0x0000000413157248 */ /* 0x004fca0003fe0100 */
[----:B------:R1:W-:Y:S04]  /*04e0*/  STG.E desc[UR4][R2.64], R21 ;  /* 0x0000001502007986 */ /* 0x0003e8000c101904 */
[----:B------:R-:W2:Y:S01]  /*04f0*/  LDG.E R14, desc[UR4][R14.64] ;  /* 0x000000040e0e7981 */ /* 0x000ea2000c1e1900 */
[----:B------:R-:W-:Y:S02]  /*0500*/  IADD3 R5, PT, PT, R5, 0x4, RZ ;  /* 0x0000000405057810 */ /* 0x000fe40007ffe0ff */
[----:B--2---:R-:W-:-:S05]  /*0510*/  VIMNMX R9, PT, PT, R21, R14, PT ;  /* 0x0000000e15097248 */ /* 0x004fca0003fe0100 */
[----:B------:R1:W-:Y:S02]  /*0520*/  STG.E desc[UR4][R2.64], R9 ;  /* 0x0000000902007986 */ /* 0x0003e4000c101904 */
.L_x_7:
[----:B------:R-:W-:Y:S05]  /*0530*/  @!P1 EXIT ;  /* 0x000000000000994d */ /* 0x000fea0003800000 */
[----:B------:R-:W-:Y:S02]  /*0540*/  ISETP.NE.AND P0, PT, R8, 0x1, PT ;  /* 0x000000010800780c */ /* 0x000fe40003f05270 */
[----:B------:R-:W-:-:S04]  /*0550*/  LOP3.LUT R0, R0, 0x1, RZ, 0xc0, !PT ;  /* 0x0000000100007812 */ /* 0x000fc800078ec0ff */
[----:B------:R-:W-:-:S07]  /*0560*/  ISETP.NE.U32.AND P1, PT, R0, 0x1, PT ;  /* 0x000000010000780c */ /* 0x000fce0003f25070 */
[----:B------:R-:W-:Y:S06]  /*0570*/  @!P0 BRA `(.L_x_8) ;  /* 0x00000000002c8947 */ /* 0x000fec0003800000 */
[----:B------:R-:W2:Y:S02]  /*0580*/  LDC R10, c[0x0][0x384] ;  /* 0x0000e100ff0a7b82 */ /* 0x000ea40000000800 */
[----:B--2---:R-:W-:-:S04]  /*0590*/  IMAD R7, R5, R10, RZ ;  /* 0x0000000a05077224 */ /* 0x004fc800078e02ff */
[----:B------:R-:W-:-:S05]  /*05a0*/  IMAD.WIDE R6, R7, 0x4, R2 ;  /* 0x0000000407067825 */ /* 0x000fca00078e0202 */
[----:B------:R-:W2:Y:S01]  /*05b0*/  LDG.E R0, desc[UR4][R6.64] ;  /* 0x0000000406007981 */ /* 0x000ea2000c1e1900 */
[----:B------:R-:W-:Y:S01]  /*05c0*/  IMAD.WIDE R10, R10, 0x4, R6 ;  /* 0x000000040a0a7825 */ /* 0x000fe200078e0206 */
[----:B--2--5:R-:W-:-:S05]  /*05d0*/  VIMNMX R13, PT, PT, R9, R0, PT ;  /* 0x00000000090d7248 */ /* 0x024fca0003fe0100 */
[----:B------:R2:W-:Y:S04]  /*05e0*/  STG.E desc[UR4][R2.64], R13 ;  /* 0x0000000d02007986 */ /* 0x0005e8000c101904 */
[----:B------:R-:W1:Y:S01]  /*05f0*/  LDG.E R10, desc[UR4][R10.64] ;  /* 0x000000040a0a7981 */ /* 0x000e62000c1e1900 */
[----:B------:R-:W-:Y:S01]  /*0600*/  VIADD R5, R5, 0x2 ;  /* 0x0000000205057836 */ /* 0x000fe20000000000 */
[----:B-1-3--:R-:W-:-:S05]  /*0610*/  VIMNMX R9, PT, PT, R13, R10, PT ;  /* 0x0000000a0d097248 */ /* 0x00afca0003fe0100 */
[----:B------:R2:W-:Y:S02]  /*0620*/  STG.E desc[UR4][R2.64], R9 ;  /* 0x0000000902007986 */ /* 0x0005e4000c101904 */
.L_x_8:
[----:B------:R-:W-:Y:S05]  /*0630*/  @P1 EXIT ;  /* 0x000000000000194d */ /* 0x000fea0003800000 */
[----:B------:R-:W4:Y:S02]  /*0640*/  LDC R0, c[0x0][0x384] ;  /* 0x0000e100ff007b82 */ /* 0x000f240000000800 */
[----:B----4-:R-:W-:-:S04]  /*0650*/  IMAD R5, R5, R0, RZ ;  /* 0x0000000005057224 */ /* 0x010fc800078e02ff */
[----:B------:R-:W-:-:S06]  /*0660*/  IMAD.WIDE R4, R5, 0x4, R2 ;  /* 0x0000000405047825 */ /* 0x000fcc00078e0202 */
[----:B------:R-:W1:Y:S02]  /*0670*/  LDG.E R4, desc[UR4][R4.64] ;  /* 0x0000000404047981 */ /* 0x000e64000c1e1900 */
[----:B-123-5:R-:W-:-:S05]  /*0680*/  VIMNMX R9, PT, PT, R4, R9, PT ;  /* 0x0000000904097248 */ /* 0x02efca0003fe0100 */
[----:B------:R-:W-:Y:S01]  /*0690*/  STG.E desc[UR4][R2.64], R9 ;  /* 0x0000000902007986 */ /* 0x000fe2000c101904 */
[----:B------:R-:W-:Y:S05]  /*06a0*/  EXIT ;  /* 0x000000000000794d */ /* 0x000fea0003800000 */
.L_x_9:
        /* <DEDUP_REMOVED lines=13> */
.L_x_16:


//--------------------- .text._Z8fire_arcPiS_S_iiS_i --------------------------
	.section	.text._Z8fire_arcPiS_S_iiS_i,"ax",@progbits
	.align	128
        .global         _Z8fire_arcPiS_S_iiS_i
        .type           _Z8fire_arcPiS_S_iiS_i,@function
        .size           _Z8fire_arcPiS_S_iiS_i,(.L_x_17 - _Z8fire_arcPiS_S_iiS_i)
        .other          _Z8fire_arcPiS_S_iiS_i,@"STO_CUDA_ENTRY STV_DEFAULT"
_Z8fire_arcPiS_S_iiS_i:
.text._Z8fire_arcPiS_S_iiS_i:
[----:B------:R-:W-:Y:S01]  /*0000*/  LDC R1, c[0x0][0x37c] ;  /* 0x0000df00ff017b82 */ /* 0x000fe20000000800 */
[----:B------:R-:W0:Y:S07]  /*0010*/  S2R R0, SR_TID.X ;  /* 0x0000000000007919 */ /* 0x000e2e0000002100 */
[----:B------:R-:W0:Y:S01]  /*0020*/  S2UR UR6, SR_CTAID.X ;  /* 0x00000000000679c3 */ /* 0x000e220000002500 */
[----:B------:R-:W1:Y:S07]  /*0030*/  LDCU.64 UR4, c[0x0][0x358] ;  /* 0x00006b00ff0477ac */ /* 0x000e6e0008000a00 */
[----:B------:R-:W0:Y:S08]  /*0040*/  LDC R5, c[0x0][0x39c] ;  /* 0x0000e700ff057b82 */ /* 0x000e300000000800 */
[----:B------:R-:W2:Y:S01]  /*0050*/  LDC.64 R2, c[0x0][0x388] ;  /* 0x0000e200ff027b82 */ /* 0x000ea20000000a00 */
[----:B0-----:R-:W-:-:S04]  /*0060*/  IMAD R0, R0, R5, UR6 ;  /* 0x0000000600007e24 */ /* 0x001fc8000f8e0205 */
[----:B--2---:R-:W-:-:S06]  /*0070*/  IMAD.WIDE R2, R0, 0x4, R2 ;  /* 0x0000000400027825 */ /* 0x004fcc00078e0202 */
[----:B-1----:R-:W2:Y:S01]  /*0080*/  LDG.E R2, desc[UR4][R2.64] ;  /* 0x0000000402027981 */ /* 0x002ea2000c1e1900 */
[----:B------:R-:W-:Y:S01]  /*0090*/  BSSY.RECONVERGENT B0, `(.L_x_10) ;  /* 0x000002d000007945 */ /* 0x000fe20003800200 */
[----:B--2---:R-:W-:-:S13]  /*00a0*/  ISETP.GE.AND P0, PT, R2, 0x1, PT ;  /* 0x000000010200780c */ /* 0x004fda0003f06270 */
[----:B------:R-:W-:Y:S05]  /*00b0*/  @!P0 BRA `(.L_x_11) ;  /* 0x00000000007c8947 */ /* 0x000fea0003800000 */
[----:B------:R-:W0:Y:S08]  /*00c0*/  LDC.64 R4, c[0x0][0x380] ;  /* 0x0000e000ff047b82 */ /* 0x000e300000000a00 */
[----:B------:R-:W1:Y:S01]  /*00d0*/  LDC.64 R6, c[0x0][0x390] ;  /* 0x0000e400ff067b82 */ /* 0x000e620000000a00 */
[----:B0-----:R-:W-:-:S06]  /*00e0*/  IMAD.WIDE R4, R0, 0x4, R4 ;  /* 0x0000000400047825 */ /* 0x001fcc00078e0204 */
[----:B------:R-:W1:Y:S01]  /*00f0*/  LDG.E R5, desc[UR4][R4.64] ;  /* 0x0000000404057981 */ /* 0x000e62000c1e1900 */
[----:B------:R-:W-:-:S04]  /*0100*/  IABS R10, R2 ;  /* 0x00000002000a7213 */ /* 0x000fc80000000000 */
[----:B------:R-:W0:Y:S08]  /*0110*/  I2F.RP R3, R10 ;  /* 0x0000000a00037306 */ /* 0x000e300000209400 */
[----:B0-----:R-:W0:Y:S01]  /*0120*/  MUFU.RCP R3, R3 ;  /* 0x0000000300037308 */ /* 0x001e220000001000 */
[----:B-1----:R-:W-:-:S06]  /*0130*/  IMAD.WIDE R6, R5, 0x4, R6 ;  /* 0x0000000405067825 */ /* 0x002fcc00078e0206 */
[----:B------:R-:W2:Y:S01]  /*0140*/  LDG.E R7, desc[UR4][R6.64] ;  /* 0x0000000406077981 */ /* 0x000ea2000c1e1900 */
[----:B0-----:R-:W-:Y:S01]  /*0150*/  VIADD R8, R3, 0xffffffe ;  /* 0x0ffffffe03087836 */ /* 0x001fe20000000000 */
[----:B------:R-:W-:-:S03]  /*0160*/  IABS R11, R2 ;  /* 0x00000002000b7213 */ /* 0x000fc60000000000 */
[----:B------:R0:W1:Y:S02]  /*0170*/  F2I.FTZ.U32.TRUNC.NTZ R9, R8 ;  /* 0x0000000800097305 */ /* 0x000064000021f000 */
[----:B------:R-:W-:Y:S02]  /*0180*/  IMAD.MOV R3, RZ, RZ, -R11 ;  /* 0x000000ffff037224 */ /* 0x000fe400078e0a0b */
[----:B0-----:R-:W-:Y:S01]  /*0190*/  HFMA2 R8, -RZ, RZ, 0, 0 ;  /* 0x00000000ff087431 */ /* 0x001fe200000001ff */
[----:B-1----:R-:W-:-:S05]  /*01a0*/  IADD3 R5, PT, PT, RZ, -R9, RZ ;  /* 0x80000009ff057210 */ /* 0x002fca0007ffe0ff */
[----:B------:R-:W-:-:S04]  /*01b0*/  IMAD R5, R5, R10, RZ ;  /* 0x0000000a05057224 */ /* 0x000fc800078e02ff */
[----:B------:R-:W-:Y:S01]  /*01c0*/  IMAD.HI.U32 R9, R9, R5, R8 ;  /* 0x0000000509097227 */ /* 0x000fe200078e0008 */
[----:B--2---:R-:W-:Y:S02]  /*01d0*/  IABS R4, R7 ;  /* 0x0000000700047213 */ /* 0x004fe40000000000 */
[----:B------:R-:W-:-:S03]  /*01e0*/  LOP3.LUT R7, R7, R2, RZ, 0x3c, !PT ;  /* 0x0000000207077212 */ /* 0x000fc600078e3cff */
[----:B------:R-:W-:Y:S01]  /*01f0*/  IMAD.HI.U32 R9, R9, R4, RZ ;  /* 0x0000000409097227 */ /* 0x000fe200078e00ff */
[----:B------:R-:W-:-:S03]  /*0200*/  ISETP.GE.AND P1, PT, R7, RZ, PT ;  /* 0x000000ff0700720c */ /* 0x000fc60003f26270 */
[----:B------:R-:W-:-:S05]  /*0210*/  IMAD R3, R9, R3, R4 ;  /* 0x0000000309037224 */ /* 0x000fca00078e0204 */
[----:B------:R-:W-:-:S13]  /*0220*/  ISETP.GT.U32.AND P2, PT, R10, R3, PT ;  /* 0x000000030a00720c */ /* 0x000fda0003f44070 */
[----:B------:R-:W-:Y:S01]  /*0230*/  @!P2 IMAD.IADD R3, R3, 0x1, -R10 ;  /* 0x000000010303a824 */ /* 0x000fe200078e0a0a */
[----:B------:R-:W-:Y:S02]  /*0240*/  @!P2 IADD3 R9, PT, PT, R9, 0x1, RZ ;  /* 0x000000010909a810 */ /* 0x000fe40007ffe0ff */
[----:B------:R-:W-:Y:S02]  /*0250*/  ISETP.NE.AND P2, PT, R2, RZ, PT ;  /* 0x000000ff0200720c */ /* 0x000fe40003f45270 */
[----:B------:R-:W-:-:S13]  /*0260*/  ISETP.GE.U32.AND P0, PT, R3, R10, PT ;  /* 0x0000000a0300720c */ /* 0x000fda0003f06070 */
[----:B------:R-:W-:-:S05]  /*0270*/  @P0 VIADD R9, R9, 0x1 ;  /* 0x0000000109090836 */ /* 0x000fca0000000000 */
[----:B------:R-:W-:Y:S02]  /*0280*/  @!P1 IADD3 R9, PT, PT, -R9, RZ, RZ ;  /* 0x000000ff09099210 */ /* 0x000fe40007ffe1ff */
[----:B------:R-:W-:Y:S01]  /*0290*/  @!P2 LOP3.LUT R9, RZ, R2, RZ, 0x33, !PT ;  /* 0x00000002ff09a212 */ /* 0x000fe200078e33ff */
[----:B------:R-:W-:Y:S06]  /*02a0*/  BRA `(.L_x_12) ;  /* 0x00000000002c7947 */ /* 0x000fec0003800000 */
.L_x_11:
[----:B------:R-:W-:Y:S01]  /*02b0*/  ISETP.GT.AND P0, PT, R2, -0x1, PT ;  /* 0xffffffff0200780c */ /* 0x000fe20003f04270 */
[----:B------:R-:W-:-:S12]  /*02c0*/  IMAD.MOV.U32 R9, RZ, RZ, 0x7fffffff ;  /* 0x7fffffffff097424 */ /* 0x000fd800078e00ff */
[----:B------:R-:W-:Y:S05]  /*02d0*/  @P0 BRA `(.L_x_12) ;  /* 0x0000000000200947 */ /* 0x000fea0003800000 */
[----:B------:R-:W0:Y:S08]  /*02e0*/  LDC.64 R2, c[0x0][0x380] ;  /* 0x0000e000ff027b82 */ /* 0x000e300000000a00 */
[----:B------:R-:W1:Y:S01]  /*02f0*/  LDC.64 R4, c[0x0][0x390] ;  /* 0x0000e400ff047b82 */ /* 0x000e620000000a00 */
[----:B0-----:R-:W-:-:S06]  /*0300*/  IMAD.WIDE R2, R0, 0x4, R2 ;  /* 0x0000000400027825 */ /* 0x001fcc00078e0202 */
[----:B------:R-:W1:Y:S02]  /*0310*/  LDG.E R3, desc[UR4][R2.64] ;  /* 0x0000000402037981 */ /* 0x000e64000c1e1900 */
[----:B-1----:R-:W-:-:S06]  /*0320*/  IMAD.WIDE R4, R3, 0x4, R4 ;  /* 0x0000000403047825 */ /* 0x002fcc00078e0204 */
[----:B------:R-:W2:Y:S02]  /*0330*/  LDG.E R4, desc[UR4][R4.64] ;  /* 0x0000000404047981 */ /* 0x000ea4000c1e1900 */
[----:B--2---:R-:W-:-:S04]  /*0340*/  ISETP.GT.AND P0, PT, R4, RZ, PT ;  /* 0x000000ff0400720c */ /* 0x004fc80003f04270 */
[----:B------:R-:W-:-:S09]  /*0350*/  SEL R9, RZ, 0x7fffffff, P0 ;  /* 0x7fffffffff097807 */ /* 0x000fd20000000000 */
.L_x_12:
[----:B------:R-:W-:Y:S05]  /*0360*/  BSYNC.RECONVERGENT B0 ;  /* 0x0000000000007941 */ /* 0x000fea0003800200 */
.L_x_10:
[----:B------:R-:W0:Y:S02]  /*0370*/  LDC.64 R2, c[0x0][0x3a0] ;  /* 0x0000e800ff027b82 */ /* 0x000e240000000a00 */
[----:B0-----:R-:W-:-:S05]  /*0380*/  IMAD.WIDE R2, R0, 0x4, R2 ;  /* 0x0000000400027825 */ /* 0x001fca00078e0202 */
[----:B------:R-:W-:Y:S01]  /*0390*/  STG.E desc[UR4][R2.64], R9 ;  /* 0x0000000902007986 */ /* 0x000fe2000c101904 */
[----:B------:R-:W-:Y:S05]  /*03a0*/  EXIT ;  /* 0x000000000000794d */ /* 0x000fea0003800000 */
.L_x_13:
        /* <DEDUP_REMOVED lines=13> */
.L_x_17:


//--------------------- .nv.shared.reserved.0     --------------------------
	.section	.nv.shared.reserved.0,"aw",@nobits
	.weak		__nv_reservedSMEM_offset_0_alias
	.size		__nv_reservedSMEM_offset_0_alias, 0, 64
	.other		__nv_reservedSMEM_offset_0_alias,@"STO_CUDA_RESERVED_SHARED STV_DEFAULT"
__nv_reservedSMEM_offset_0_alias:
	.zero		0
	.zero		64


//--------------------- .nv.constant0._Z7next_muPiS_S_S_S_iiiii --------------------------
	.section	.nv.constant0._Z7next_muPiS_S_S_S_iiiii,"a",@progbits
	.sectionflags	@""
	.align	4
.nv.constant0._Z7next_muPiS_S_S_S_iiiii:
	.zero		956


//--------------------- .nv.constant0._Z12choose_f_trsiiPii --------------------------
	.section	.nv.constant0._Z12choose_f_trsiiPii,"a",@progbits
	.sectionflags	@""
	.align	4
.nv.constant0._Z12choose_f_trsiiPii:
	.zero		916


//--------------------- .nv.constant0._Z8fire_trsiiPii --------------------------
	.section	.nv.constant0._Z8fire_trsiiPii,"a",@progbits
	.sectionflags	@""
	.align	4
.nv.constant0._Z8fire_trsiiPii:
	.zero		916


//--------------------- .nv.constant0._Z8fire_arcPiS_S_iiS_i --------------------------
	.section	.nv.constant0._Z8fire_arcPiS_S_iiS_i,"a",@progbits
	.sectionflags	@""
	.align	4
.nv.constant0._Z8fire_arcPiS_S_iiS_i:
	.zero		940


//--------------------- SYMBOLS --------------------------

	.type		.nv.reservedSmem.offset0,@object
	.size		.nv.reservedSmem.offset0,0x4
